//
// Generated by NVIDIA NVVM Compiler
//
// Compiler Build ID: CL-36424714
// Cuda compilation tools, release 13.0, V13.0.88
// Based on NVVM 20.0.0
//

.version 9.0
.target sm_100
.address_size 64

	// .globl	_Z14impalaFindSmemPfS_iiPi

.visible .entry _Z14impalaFindSmemPfS_iiPi(
	.param .u64 .ptr .align 1 _Z14impalaFindSmemPfS_iiPi_param_0,
	.param .u64 .ptr .align 1 _Z14impalaFindSmemPfS_iiPi_param_1,
	.param .u32 _Z14impalaFindSmemPfS_iiPi_param_2,
	.param .u32 _Z14impalaFindSmemPfS_iiPi_param_3,
	.param .u64 .ptr .align 1 _Z14impalaFindSmemPfS_iiPi_param_4
)
{
	.reg .pred 	%p<41>;
	.reg .b32 	%r<95>;
	.reg .b32 	%f<46>;
	.reg .b64 	%rd<28>;

	ld.param.u64 	%rd13, [_Z14impalaFindSmemPfS_iiPi_param_0];
	ld.param.u64 	%rd14, [_Z14impalaFindSmemPfS_iiPi_param_1];
	ld.param.u32 	%r53, [_Z14impalaFindSmemPfS_iiPi_param_2];
	ld.param.u32 	%r52, [_Z14impalaFindSmemPfS_iiPi_param_3];
	ld.param.u64 	%rd12, [_Z14impalaFindSmemPfS_iiPi_param_4];
	cvta.to.global.u64 	%rd1, %rd14;
	cvta.to.global.u64 	%rd2, %rd13;
	mov.u32 	%r54, %ctaid.x;
	mov.u32 	%r55, %ntid.x;
	mov.u32 	%r56, %tid.x;
	mad.lo.s32 	%r1, %r54, %r55, %r56;
	setp.ge.s32 	%p1, %r1, %r53;
	@%p1 bra 	$L__BB0_43;
	setp.lt.s32 	%p2, %r52, 1;
	mov.b32 	%r71, 1;
	@%p2 bra 	$L__BB0_42;
	and.b32  	%r2, %r52, 7;
	setp.lt.u32 	%p3, %r52, 8;
	mov.b32 	%r71, 1;
	mov.b32 	%r87, 0;
	@%p3 bra 	$L__BB0_21;
	and.b32  	%r87, %r52, 2147483640;
	neg.s32 	%r69, %r87;
	add.s64 	%rd3, %rd2, 16;
	add.s64 	%rd27, %rd1, 16;
	mov.b32 	%r71, 1;
	mov.u32 	%r68, %r1;
$L__BB0_4:
	.pragma "nounroll";
	mul.wide.s32 	%rd15, %r68, 4;
	add.s64 	%rd6, %rd3, %rd15;
	ld.global.f32 	%f1, [%rd6+-16];
	abs.f32 	%f16, %f1;
	setp.nan.f32 	%p4, %f16, %f16;
	@%p4 bra 	$L__BB0_6;
	ld.global.f32 	%f17, [%rd27+-16];
	setp.neu.f32 	%p5, %f1, %f17;
	selp.b32 	%r71, 0, %r71, %p5;
$L__BB0_6:
	ld.global.f32 	%f2, [%rd6+-12];
	abs.f32 	%f18, %f2;
	setp.nan.f32 	%p6, %f18, %f18;
	@%p6 bra 	$L__BB0_8;
	ld.global.f32 	%f19, [%rd27+-12];
	setp.neu.f32 	%p7, %f2, %f19;
	selp.b32 	%r71, 0, %r71, %p7;
$L__BB0_8:
	ld.global.f32 	%f3, [%rd6+-8];
	abs.f32 	%f20, %f3;
	setp.nan.f32 	%p8, %f20, %f20;
	@%p8 bra 	$L__BB0_10;
	ld.global.f32 	%f21, [%rd27+-8];
	setp.neu.f32 	%p9, %f3, %f21;
	selp.b32 	%r71, 0, %r71, %p9;
$L__BB0_10:
	ld.global.f32 	%f4, [%rd6+-4];
	abs.f32 	%f22, %f4;
	setp.nan.f32 	%p10, %f22, %f22;
	@%p10 bra 	$L__BB0_12;
	ld.global.f32 	%f23, [%rd27+-4];
	setp.neu.f32 	%p11, %f4, %f23;
	selp.b32 	%r71, 0, %r71, %p11;
$L__BB0_12:
	ld.global.f32 	%f5, [%rd6];
	abs.f32 	%f24, %f5;
	setp.nan.f32 	%p12, %f24, %f24;
	@%p12 bra 	$L__BB0_14;
	ld.global.f32 	%f25, [%rd27];
	setp.neu.f32 	%p13, %f5, %f25;
	selp.b32 	%r71, 0, %r71, %p13;
$L__BB0_14:
	ld.global.f32 	%f6, [%rd6+4];
	abs.f32 	%f26, %f6;
	setp.nan.f32 	%p14, %f26, %f26;
	@%p14 bra 	$L__BB0_16;
	ld.global.f32 	%f27, [%rd27+4];
	setp.neu.f32 	%p15, %f6, %f27;
	selp.b32 	%r71, 0, %r71, %p15;
$L__BB0_16:
	ld.global.f32 	%f7, [%rd6+8];
	abs.f32 	%f28, %f7;
	setp.nan.f32 	%p16, %f28, %f28;
	@%p16 bra 	$L__BB0_18;
	ld.global.f32 	%f29, [%rd27+8];
	setp.neu.f32 	%p17, %f7, %f29;
	selp.b32 	%r71, 0, %r71, %p17;
$L__BB0_18:
	ld.global.f32 	%f8, [%rd6+12];
	abs.f32 	%f30, %f8;
	setp.nan.f32 	%p18, %f30, %f30;
	@%p18 bra 	$L__BB0_20;
	ld.global.f32 	%f31, [%rd27+12];
	setp.neu.f32 	%p19, %f8, %f31;
	selp.b32 	%r71, 0, %r71, %p19;
$L__BB0_20:
	add.s32 	%r69, %r69, 8;
	add.s32 	%r68, %r68, 8;
	add.s64 	%rd27, %rd27, 32;
	setp.ne.s32 	%p20, %r69, 0;
	@%p20 bra 	$L__BB0_4;
$L__BB0_21:
	setp.eq.s32 	%p21, %r2, 0;
	@%p21 bra 	$L__BB0_42;
	and.b32  	%r29, %r52, 3;
	setp.lt.u32 	%p22, %r2, 4;
	@%p22 bra 	$L__BB0_32;
	add.s32 	%r63, %r87, %r1;
	mul.wide.s32 	%rd16, %r63, 4;
	add.s64 	%rd8, %rd2, %rd16;
	ld.global.f32 	%f9, [%rd8];
	abs.f32 	%f32, %f9;
	setp.nan.f32 	%p23, %f32, %f32;
	mul.wide.u32 	%rd17, %r87, 4;
	add.s64 	%rd9, %rd1, %rd17;
	@%p23 bra 	$L__BB0_25;
	ld.global.f32 	%f33, [%rd9];
	setp.neu.f32 	%p24, %f9, %f33;
	selp.b32 	%r71, 0, %r71, %p24;
$L__BB0_25:
	ld.global.f32 	%f10, [%rd8+4];
	abs.f32 	%f34, %f10;
	setp.nan.f32 	%p25, %f34, %f34;
	@%p25 bra 	$L__BB0_27;
	ld.global.f32 	%f35, [%rd9+4];
	setp.neu.f32 	%p26, %f10, %f35;
	selp.b32 	%r71, 0, %r71, %p26;
$L__BB0_27:
	ld.global.f32 	%f11, [%rd8+8];
	abs.f32 	%f36, %f11;
	setp.nan.f32 	%p27, %f36, %f36;
	@%p27 bra 	$L__BB0_29;
	ld.global.f32 	%f37, [%rd9+8];
	setp.neu.f32 	%p28, %f11, %f37;
	selp.b32 	%r71, 0, %r71, %p28;
$L__BB0_29:
	ld.global.f32 	%f12, [%rd8+12];
	abs.f32 	%f38, %f12;
	setp.nan.f32 	%p29, %f38, %f38;
	@%p29 bra 	$L__BB0_31;
	ld.global.f32 	%f39, [%rd9+12];
	setp.neu.f32 	%p30, %f12, %f39;
	selp.b32 	%r71, 0, %r71, %p30;
$L__BB0_31:
	add.s32 	%r87, %r87, 4;
$L__BB0_32:
	setp.eq.s32 	%p31, %r29, 0;
	@%p31 bra 	$L__BB0_42;
	setp.eq.s32 	%p32, %r29, 1;
	@%p32 bra 	$L__BB0_39;
	add.s32 	%r65, %r87, %r1;
	mul.wide.s32 	%rd18, %r65, 4;
	add.s64 	%rd10, %rd2, %rd18;
	ld.global.f32 	%f13, [%rd10];
	abs.f32 	%f40, %f13;
	setp.nan.f32 	%p33, %f40, %f40;
	mul.wide.u32 	%rd19, %r87, 4;
	add.s64 	%rd11, %rd1, %rd19;
	@%p33 bra 	$L__BB0_36;
	ld.global.f32 	%f41, [%rd11];
	setp.neu.f32 	%p34, %f13, %f41;
	selp.b32 	%r71, 0, %r71, %p34;
$L__BB0_36:
	ld.global.f32 	%f14, [%rd10+4];
	abs.f32 	%f42, %f14;
	setp.nan.f32 	%p35, %f42, %f42;
	@%p35 bra 	$L__BB0_38;
	ld.global.f32 	%f43, [%rd11+4];
	setp.neu.f32 	%p36, %f14, %f43;
	selp.b32 	%r71, 0, %r71, %p36;
$L__BB0_38:
	add.s32 	%r87, %r87, 2;
$L__BB0_39:
	and.b32  	%r66, %r52, 1;
	setp.eq.b32 	%p37, %r66, 1;
	not.pred 	%p38, %p37;
	@%p38 bra 	$L__BB0_42;
	add.s32 	%r67, %r87, %r1;
	mul.wide.s32 	%rd20, %r67, 4;
	add.s64 	%rd21, %rd2, %rd20;
	ld.global.f32 	%f15, [%rd21];
	abs.f32 	%f44, %f15;
	setp.nan.f32 	%p39, %f44, %f44;
	@%p39 bra 	$L__BB0_42;
	mul.wide.u32 	%rd22, %r87, 4;
	add.s64 	%rd23, %rd1, %rd22;
	ld.global.f32 	%f45, [%rd23];
	setp.neu.f32 	%p40, %f15, %f45;
	selp.b32 	%r71, 0, %r71, %p40;
$L__BB0_42:
	cvta.to.global.u64 	%rd24, %rd12;
	mul.wide.s32 	%rd25, %r1, 4;
	add.s64 	%rd26, %rd24, %rd25;
	st.global.u32 	[%rd26], %r71;
$L__BB0_43:
	ret;

}


// ===== COMPILED SASS (sm_100) =====

	.target	sm_100

	.elftype	@"ET_EXEC"


//--------------------- .note.nv.tkinfo           --------------------------
	.section	.note.nv.tkinfo,"",@"SHT_NOTE"
	.sectionflags	@"SHF_NOTE_NV_TKINFO"
	.tkinfo
        /*0018*/ 	.word	0x00000002
        /*0030*/ 	.string	""
        /*0030*/ 	.string	"ptxas"
        /*0030*/ 	.string	"Cuda compilation tools, release 13.0, V13.0.88"
        /*0030*/ 	.string	"Build cuda_13.0.r13.0/compiler.36424714_0"
        /*0030*/ 	.string	"-arch sm_100 -m 64 "



//--------------------- .note.nv.cuinfo           --------------------------
	.section	.note.nv.cuinfo,"",@"SHT_NOTE"
	.sectionflags	@"SHF_NOTE_NV_CUINFO"
        /*0018*/ 	.short	0x0002
        /*001a*/ 	.short	0x0064
        /*001c*/ 	.short	0x0082
	.zero		2


//--------------------- .nv.info                  --------------------------
	.section	.nv.info,"",@"SHT_CUDA_INFO"
	.align	4


	//----- nvinfo : EIATTR_REGCOUNT
	.align		4
        /*0000*/ 	.byte	0x04, 0x2f
        /*0002*/ 	.short	(.L_1 - .L_0)
	.align		4
.L_0:
        /*0004*/ 	.word	index@(_Z14impalaFindSmemPfS_iiPi)
        /*0008*/ 	.word	0x00000018


	//----- nvinfo : EIATTR_FRAME_SIZE
	.align		4
.L_1:
        /*000c*/ 	.byte	0x04, 0x11
        /*000e*/ 	.short	(.L_3 - .L_2)
	.align		4
.L_2:
        /*0010*/ 	.word	index@(_Z14impalaFindSmemPfS_iiPi)
        /*0014*/ 	.word	0x00000000


	//----- nvinfo : EIATTR_MIN_STACK_SIZE
	.align		4
.L_3:
        /*0018*/ 	.byte	0x04, 0x12
        /*001a*/ 	.short	(.L_5 - .L_4)
	.align		4
.L_4:
        /*001c*/ 	.word	index@(_Z14impalaFindSmemPfS_iiPi)
        /*0020*/ 	.word	0x00000000
.L_5:


//--------------------- .nv.compat                --------------------------
	.section	.nv.compat,"",@"SHT_CUDA_COMPAT_INFO"
	.align	4
        /*0000*/ 	.byte	0x02, 0x09, 0x00, 0x00, 0x02, 0x02, 0x01, 0x00, 0x02, 0x05, 0x05, 0x00, 0x03, 0x07, 0x01, 0x01
        /*0010*/ 	.byte	0x02, 0x03, 0x00, 0x00, 0x02, 0x06, 0x01, 0x00, 0x04, 0x0b, 0x08, 0x00, 0x09, 0x00, 0x00, 0x00
        /*0020*/ 	.byte	0x00, 0x00, 0x00, 0x00


//--------------------- .nv.info._Z14impalaFindSmemPfS_iiPi --------------------------
	.section	.nv.info._Z14impalaFindSmemPfS_iiPi,"",@"SHT_CUDA_INFO"
	.sectionflags	@""
	.align	4


	//----- nvinfo : EIATTR_CUDA_API_VERSION
	.align		4
        /*0000*/ 	.byte	0x04, 0x37
        /*0002*/ 	.short	(.L_7 - .L_6)
.L_6:
        /*0004*/ 	.word	0x00000082


	//----- nvinfo : EIATTR_KPARAM_INFO
	.align		4
.L_7:
        /*0008*/ 	.byte	0x04, 0x17
        /*000a*/ 	.short	(.L_9 - .L_8)
.L_8:
        /*000c*/ 	.word	0x00000000
        /*0010*/ 	.short	0x0004
        /*0012*/ 	.short	0x0018
        /*0014*/ 	.byte	0x00, 0xf5, 0x21, 0x00


	//----- nvinfo : EIATTR_KPARAM_INFO
	.align		4
.L_9:
        /*0018*/ 	.byte	0x04, 0x17
        /*001a*/ 	.short	(.L_11 - .L_10)
.L_10:
        /*001c*/ 	.word	0x00000000
        /*0020*/ 	.short	0x0003
        /*0022*/ 	.short	0x0014
        /*0024*/ 	.byte	0x00, 0xf0, 0x11, 0x00


	//----- nvinfo : EIATTR_KPARAM_INFO
	.align		4
.L_11:
        /*0028*/ 	.byte	0x04, 0x17
        /*002a*/ 	.short	(.L_13 - .L_12)
.L_12:
        /*002c*/ 	.word	0x00000000
        /*0030*/ 	.short	0x0002
        /*0032*/ 	.short	0x0010
        /*0034*/ 	.byte	0x00, 0xf0, 0x11, 0x00


	//----- nvinfo : EIATTR_KPARAM_INFO
	.align		4
.L_13:
        /*0038*/ 	.byte	0x04, 0x17
        /*003a*/ 	.short	(.L_15 - .L_14)
.L_14:
        /*003c*/ 	.word	0x00000000
        /*0040*/ 	.short	0x0001
        /*0042*/ 	.short	0x0008
        /*0044*/ 	.byte	0x00, 0xf5, 0x21, 0x00


	//----- nvinfo : EIATTR_KPARAM_INFO
	.align		4
.L_15:
        /*0048*/ 	.byte	0x04, 0x17
        /*004a*/ 	.short	(.L_17 - .L_16)
.L_16:
        /*004c*/ 	.word	0x00000000
        /*0050*/ 	.short	0x0000
        /*0052*/ 	.short	0x0000
        /*0054*/ 	.byte	0x00, 0xf5, 0x21, 0x00


	//----- nvinfo : EIATTR_SPARSE_MMA_MASK
	.align		4
.L_17:
        /*0058*/ 	.byte	0x03, 0x50
        /*005a*/ 	.short	0x0000


	//----- nvinfo : EIATTR_MAXREG_COUNT
	.align		4
        /*005c*/ 	.byte	0x03, 0x1b
        /*005e*/ 	.short	0x00ff


	//----- nvinfo : EIATTR_MERCURY_ISA_VERSION
	.align		4
        /*0060*/ 	.byte	0x03, 0x5f
        /*0062*/ 	.short	0x0101


	//----- nvinfo : EIATTR_VRC_CTA_INIT_COUNT
	.align		4
        /*0064*/ 	.byte	0x02, 0x4a
	.zero		1
	.zero		1


	//----- nvinfo : EIATTR_EXIT_INSTR_OFFSETS
	.align		4
        /*0068*/ 	.byte	0x04, 0x1c
        /*006a*/ 	.short	(.L_19 - .L_18)


	//   ....[0]....
.L_18:
        /*006c*/ 	.word	0x00000070


	//   ....[1]....
        /*0070*/ 	.word	0x00000960


	//----- nvinfo : EIATTR_CRS_STACK_SIZE
	.align		4
.L_19:
        /*0074*/ 	.byte	0x04, 0x1e
        /*0076*/ 	.short	(.L_21 - .L_20)
.L_20:
        /*0078*/ 	.word	0x00000000


	//----- nvinfo : EIATTR_CBANK_PARAM_SIZE
	.align		4
.L_21:
        /*007c*/ 	.byte	0x03, 0x19
        /*007e*/ 	.short	0x0020


	//----- nvinfo : EIATTR_PARAM_CBANK
	.align		4
        /*0080*/ 	.byte	0x04, 0x0a
        /*0082*/ 	.short	(.L_23 - .L_22)
	.align		4
.L_22:
        /*0084*/ 	.word	index@(.nv.constant0._Z14impalaFindSmemPfS_iiPi)
        /*0088*/ 	.short	0x0380
        /*008a*/ 	.short	0x0020


	//----- nvinfo : EIATTR_SW_WAR
	.align		4
.L_23:
        /*008c*/ 	.byte	0x04, 0x36
        /*008e*/ 	.short	(.L_25 - .L_24)
.L_24:
        /*0090*/ 	.word	0x00000008
.L_25:


//--------------------- .nv.callgraph             --------------------------
	.section	.nv.callgraph,"",@"SHT_CUDA_CALLGRAPH"
	.align	4
	.sectionentsize	8
	.align		4
        /*0000*/ 	.word	0x00000000
	.align		4
        /*0004*/ 	.word	0xffffffff
	.align		4
        /*0008*/ 	.word	0x00000000
	.align		4
        /*000c*/ 	.word	0xfffffffe
	.align		4
        /*0010*/ 	.word	0x00000000
	.align		4
        /*0014*/ 	.word	0xfffffffd
	.align		4
        /*0018*/ 	.word	0x00000000
	.align		4
        /*001c*/ 	.word	0xfffffffc


//--------------------- .text._Z14impalaFindSmemPfS_iiPi --------------------------
	.section	.text._Z14impalaFindSmemPfS_iiPi,"ax",@progbits
	.align	128
        .global         _Z14impalaFindSmemPfS_iiPi
        .type           _Z14impalaFindSmemPfS_iiPi,@function
        .size           _Z14impalaFindSmemPfS_iiPi,(.L_x_7 - _Z14impalaFindSmemPfS_iiPi)
        .other          _Z14impalaFindSmemPfS_iiPi,@"STO_CUDA_ENTRY STV_DEFAULT"
_Z14impalaFindSmemPfS_iiPi:
.text._Z14impalaFindSmemPfS_iiPi:
[----:B------:R-:W-:Y:S01]  /*0000*/  LDC R1, c[0x0][0x37c] ;  /* 0x0000df00ff017b82 */ /* 0x000fe20000000800 */
[----:B------:R-:W0:Y:S07]  /*0010*/  S2R R3, SR_TID.X ;  /* 0x0000000000037919 */ /* 0x000e2e0000002100 */
[----:B------:R-:W0:Y:S01]  /*0020*/  S2UR UR4, SR_CTAID.X ;  /* 0x00000000000479c3 */ /* 0x000e220000002500 */
[----:B------:R-:W1:Y:S07]  /*0030*/  LDCU UR5, c[0x0][0x390] ;  /* 0x00007200ff0577ac */ /* 0x000e6e0008000800 */
[----:B------:R-:W0:Y:S02]  /*0040*/  LDC R2, c[0x0][0x360] ;  /* 0x0000d800ff027b82 */ /* 0x000e240000000800 */
[----:B0-----:R-:W-:-:S05]  /*0050*/  IMAD R2, R2, UR4, R3 ;  /* 0x0000000402027c24 */ /* 0x001fca000f8e0203 */
[----:B-1----:R-:W-:-:S13]  /*0060*/  ISETP.GE.AND P0, PT, R2, UR5, PT ;  /* 0x0000000502007c0c */ /* 0x002fda000bf06270 */
[----:B------:R-:W-:Y:S05]  /*0070*/  @P0 EXIT ;  /* 0x000000000000094d */ /* 0x000fea0003800000 */
[----:B------:R-:W0:Y:S01]  /*0080*/  LDCU UR4, c[0x0][0x394] ;  /* 0x00007280ff0477ac */ /* 0x000e220008000800 */
[----:B------:R-:W-:Y:S01]  /*0090*/  IMAD.MOV.U32 R0, RZ, RZ, 0x1 ;  /* 0x00000001ff007424 */ /* 0x000fe200078e00ff */
[----:B------:R-:W1:Y:S01]  /*00a0*/  LDCU.64 UR14, c[0x0][0x358] ;  /* 0x00006b00ff0e77ac */ /* 0x000e620008000a00 */
[----:B0-----:R-:W-:-:S09]  /*00b0*/  UISETP.GE.AND UP0, UPT, UR4, 0x1, UPT ;  /* 0x000000010400788c */ /* 0x001fd2000bf06270 */
[----:B-1----:R-:W-:Y:S05]  /*00c0*/  BRA.U !UP0, `(.L_x_0) ;  /* 0x0000000908187547 */ /* 0x002fea000b800000 */
[----:B------:R-:W-:Y:S01]  /*00d0*/  UISETP.GE.U32.AND UP1, UPT, UR4, 0x8, UPT ;  /* 0x000000080400788c */ /* 0x000fe2000bf26070 */
[----:B------:R-:W-:Y:S01]  /*00e0*/  IMAD.MOV.U32 R0, RZ, RZ, 0x1 ;  /* 0x00000001ff007424 */ /* 0x000fe200078e00ff */
[----:B------:R-:W-:Y:S01]  /*00f0*/  ULOP3.LUT UR12, UR4, 0x7, URZ, 0xc0, !UPT ;  /* 0x00000007040c7892 */ /* 0x000fe2000f8ec0ff */
[----:B------:R-:W-:-:S03]  /*0100*/  IMAD.MOV.U32 R3, RZ, RZ, RZ ;  /* 0x000000ffff037224 */ /* 0x000fc600078e00ff */
[----:B------:R-:W-:-:S03]  /*0110*/  UISETP.NE.AND UP0, UPT, UR12, URZ, UPT ;  /* 0x000000ff0c00728c */ /* 0x000fc6000bf05270 */
[----:B------:R-:W-:Y:S08]  /*0120*/  BRA.U !UP1, `(.L_x_1) ;  /* 0x0000000109f47547 */ /* 0x000ff0000b800000 */
[----:B------:R-:W0:Y:S01]  /*0130*/  LDCU.128 UR8, c[0x0][0x380] ;  /* 0x00007000ff0877ac */ /* 0x000e220008000c00 */
[----:B------:R-:W-:Y:S02]  /*0140*/  IMAD.MOV.U32 R0, RZ, RZ, 0x1 ;  /* 0x00000001ff007424 */ /* 0x000fe400078e00ff */
[----:B------:R-:W-:Y:S01]  /*0150*/  IMAD.MOV.U32 R9, RZ, RZ, R2 ;  /* 0x000000ffff097224 */ /* 0x000fe200078e0002 */
[----:B------:R-:W-:-:S06]  /*0160*/  ULOP3.LUT UR4, UR4, 0x7ffffff8, URZ, 0xc0, !UPT ;  /* 0x7ffffff804047892 */ /* 0x000fcc000f8ec0ff */
[----:B------:R-:W-:Y:S01]  /*0170*/  IMAD.U32 R3, RZ, RZ, UR4 ;  /* 0x00000004ff037e24 */ /* 0x000fe2000f8e00ff */
[----:B0-----:R-:W-:Y:S02]  /*0180*/  UIADD3 UR5, UP2, UPT, UR10, 0x10, URZ ;  /* 0x000000100a057890 */ /* 0x001fe4000ff5e0ff */
[----:B------:R-:W-:Y:S02]  /*0190*/  UIADD3 UR7, UP1, UPT, UR8, 0x10, URZ ;  /* 0x0000001008077890 */ /* 0x000fe4000ff3e0ff */
[----:B------:R-:W-:Y:S02]  /*01a0*/  UIADD3.X UR6, UPT, UPT, URZ, UR11, URZ, UP2, !UPT ;  /* 0x0000000bff067290 */ /* 0x000fe400097fe4ff */
[----:B------:R-:W-:Y:S01]  /*01b0*/  IMAD.U32 R4, RZ, RZ, UR5 ;  /* 0x00000005ff047e24 */ /* 0x000fe2000f8e00ff */
[----:B------:R-:W-:Y:S02]  /*01c0*/  UIADD3 UR10, UPT, UPT, -UR4, URZ, URZ ;  /* 0x000000ff040a7290 */ /* 0x000fe4000fffe1ff */
[----:B------:R-:W-:Y:S01]  /*01d0*/  UIADD3.X UR8, UPT, UPT, URZ, UR9, URZ, UP1, !UPT ;  /* 0x00000009ff087290 */ /* 0x000fe20008ffe4ff */
[----:B------:R-:W-:-:S11]  /*01e0*/  IMAD.U32 R5, RZ, RZ, UR6 ;  /* 0x00000006ff057e24 */ /* 0x000fd6000f8e00ff */
.L_x_2:
[----:B------:R-:W-:Y:S02]  /*01f0*/  IMAD.U32 R6, RZ, RZ, UR7 ;  /* 0x00000007ff067e24 */ /* 0x000fe4000f8e00ff */
[----:B------:R-:W-:Y:S02]  /*0200*/  IMAD.U32 R7, RZ, RZ, UR8 ;  /* 0x00000008ff077e24 */ /* 0x000fe4000f8e00ff */
[----:B------:R-:W-:-:S05]  /*0210*/  IMAD.WIDE R6, R9, 0x4, R6 ;  /* 0x0000000409067825 */ /* 0x000fca00078e0206 */
[----:B------:R-:W2:Y:S04]  /*0220*/  LDG.E R11, desc[UR14][R6.64+-0x10] ;  /* 0xfffff00e060b7981 */ /* 0x000ea8000c1e1900 */
[----:B------:R-:W3:Y:S04]  /*0230*/  LDG.E R13, desc[UR14][R6.64+-0xc] ;  /* 0xfffff40e060d7981 */ /* 0x000ee8000c1e1900 */
[----:B------:R-:W4:Y:S04]  /*0240*/  LDG.E R15, desc[UR14][R6.64+-0x8] ;  /* 0xfffff80e060f7981 */ /* 0x000f28000c1e1900 */
[----:B------:R-:W5:Y:S04]  /*0250*/  LDG.E R17, desc[UR14][R6.64+-0x4] ;  /* 0xfffffc0e06117981 */ /* 0x000f68000c1e1900 */
[----:B------:R-:W5:Y:S04]  /*0260*/  LDG.E R14, desc[UR14][R6.64] ;  /* 0x0000000e060e7981 */ /* 0x000f68000c1e1900 */
[----:B------:R-:W5:Y:S04]  /*0270*/  LDG.E R19, desc[UR14][R6.64+0x4] ;  /* 0x0000040e06137981 */ /* 0x000f68000c1e1900 */
[----:B------:R-:W5:Y:S04]  /*0280*/  LDG.E R16, desc[UR14][R6.64+0x8] ;  /* 0x0000080e06107981 */ /* 0x000f68000c1e1900 */
[----:B------:R-:W5:Y:S01]  /*0290*/  LDG.E R21, desc[UR14][R6.64+0xc] ;  /* 0x00000c0e06157981 */ /* 0x000f62000c1e1900 */
[----:B--2---:R-:W-:-:S02]  /*02a0*/  FSETP.NAN.AND P1, PT, |R11|, |R11|, PT ;  /* 0x4000000b0b00720b */ /* 0x004fc40003f28200 */
[----:B---3--:R-:W-:-:S11]  /*02b0*/  FSETP.NAN.AND P5, PT, |R13|, |R13|, PT ;  /* 0x4000000d0d00720b */ /* 0x008fd60003fa8200 */
[----:B------:R-:W2:Y:S04]  /*02c0*/  @!P1 LDG.E R8, desc[UR14][R4.64+-0x10] ;  /* 0xfffff00e04089981 */ /* 0x000ea8000c1e1900 */
[----:B------:R-:W3:Y:S01]  /*02d0*/  @!P5 LDG.E R10, desc[UR14][R4.64+-0xc] ;  /* 0xfffff40e040ad981 */ /* 0x000ee2000c1e1900 */
[----:B----4-:R-:W-:Y:S02]  /*02e0*/  FSETP.NAN.AND P4, PT, |R15|, |R15|, PT ;  /* 0x4000000f0f00720b */ /* 0x010fe40003f88200 */
[----:B-----5:R-:W-:Y:S02]  /*02f0*/  FSETP.NAN.AND P3, PT, |R17|, |R17|, PT ;  /* 0x400000111100720b */ /* 0x020fe40003f68200 */
[----:B------:R-:W-:-:S11]  /*0300*/  FSETP.NAN.AND P2, PT, |R14|, |R14|, PT ;  /* 0x4000000e0e00720b */ /* 0x000fd60003f48200 */
[----:B------:R-:W4:Y:S04]  /*0310*/  @!P3 LDG.E R6, desc[UR14][R4.64+-0x4] ;  /* 0xfffffc0e0406b981 */ /* 0x000f28000c1e1900 */
[----:B------:R-:W5:Y:S01]  /*0320*/  @!P2 LDG.E R7, desc[UR14][R4.64] ;  /* 0x0000000e0407a981 */ /* 0x000f62000c1e1900 */
[----:B--2---:R-:W-:-:S03]  /*0330*/  @!P1 FSETP.NEU.AND P0, PT, R11, R8, PT ;  /* 0x000000080b00920b */ /* 0x004fc60003f0d000 */
[----:B------:R-:W2:Y:S01]  /*0340*/  @!P4 LDG.E R8, desc[UR14][R4.64+-0x8] ;  /* 0xfffff80e0408c981 */ /* 0x000ea2000c1e1900 */
[----:B------:R-:W-:Y:S02]  /*0350*/  @!P1 SEL R0, R0, RZ, !P0 ;  /* 0x000000ff00009207 */ /* 0x000fe40004000000 */
[----:B------:R-:W-:Y:S02]  /*0360*/  FSETP.NAN.AND P0, PT, |R19|, |R19|, PT ;  /* 0x400000131300720b */ /* 0x000fe40003f08200 */
[----:B---3--:R-:W-:Y:S02]  /*0370*/  @!P5 FSETP.NEU.AND P6, PT, R13, R10, PT ;  /* 0x0000000a0d00d20b */ /* 0x008fe40003fcd000 */
[----:B------:R-:W-:Y:S02]  /*0380*/  FSETP.NAN.AND P1, PT, |R16|, |R16|, PT ;  /* 0x400000101000720b */ /* 0x000fe40003f28200 */
[----:B------:R-:W-:Y:S02]  /*0390*/  @!P5 SEL R0, R0, RZ, !P6 ;  /* 0x000000ff0000d207 */ /* 0x000fe40007000000 */
[----:B------:R-:W-:-:S05]  /*03a0*/  FSETP.NAN.AND P5, PT, |R21|, |R21|, PT ;  /* 0x400000151500720b */ /* 0x000fca0003fa8200 */
[----:B------:R-:W3:Y:S04]  /*03b0*/  @!P0 LDG.E R10, desc[UR14][R4.64+0x4] ;  /* 0x0000040e040a8981 */ /* 0x000ee8000c1e1900 */
[----:B------:R-:W3:Y:S04]  /*03c0*/  @!P1 LDG.E R11, desc[UR14][R4.64+0x8] ;  /* 0x0000080e040b9981 */ /* 0x000ee8000c1e1900 */
[----:B------:R0:W3:Y:S01]  /*03d0*/  @!P5 LDG.E R12, desc[UR14][R4.64+0xc] ;  /* 0x00000c0e040cd981 */ /* 0x0000e2000c1e1900 */
[----:B------:R-:W-:-:S04]  /*03e0*/  UIADD3 UR10, UPT, UPT, UR10, 0x8, URZ ;  /* 0x000000080a0a7890 */ /* 0x000fc8000fffe0ff */
[----:B------:R-:W-:Y:S01]  /*03f0*/  UISETP.NE.AND UP1, UPT, UR10, URZ, UPT ;  /* 0x000000ff0a00728c */ /* 0x000fe2000bf25270 */
[----:B------:R-:W-:Y:S01]  /*0400*/  VIADD R9, R9, 0x8 ;  /* 0x0000000809097836 */ /* 0x000fe20000000000 */
[----:B--2---:R-:W-:-:S04]  /*0410*/  @!P4 FSETP.NEU.AND P6, PT, R15, R8, PT ;  /* 0x000000080f00c20b */ /* 0x004fc80003fcd000 */
[----:B------:R-:W-:Y:S02]  /*0420*/  @!P4 SEL R0, R0, RZ, !P6 ;  /* 0x000000ff0000c207 */ /* 0x000fe40007000000 */
[----:B----4-:R-:W-:Y:S02]  /*0430*/  @!P3 FSETP.NEU.AND P6, PT, R17, R6, PT ;  /* 0x000000061100b20b */ /* 0x010fe40003fcd000 */
[----:B-----5:R-:W-:Y:S02]  /*0440*/  @!P2 FSETP.NEU.AND P4, PT, R14, R7, PT ;  /* 0x000000070e00a20b */ /* 0x020fe40003f8d000 */
[----:B------:R-:W-:-:S04]  /*0450*/  @!P3 SEL R0, R0, RZ, !P6 ;  /* 0x000000ff0000b207 */ /* 0x000fc80007000000 */
[----:B------:R-:W-:Y:S02]  /*0460*/  @!P2 SEL R0, R0, RZ, !P4 ;  /* 0x000000ff0000a207 */ /* 0x000fe40006000000 */
[----:B---3--:R-:W-:Y:S02]  /*0470*/  @!P0 FSETP.NEU.AND P3, PT, R19, R10, PT ;  /* 0x0000000a1300820b */ /* 0x008fe40003f6d000 */
[----:B------:R-:W-:Y:S02]  /*0480*/  @!P1 FSETP.NEU.AND P2, PT, R16, R11, PT ;  /* 0x0000000b1000920b */ /* 0x000fe40003f4d000 */
[----:B------:R-:W-:Y:S02]  /*0490*/  @!P0 SEL R0, R0, RZ, !P3 ;  /* 0x000000ff00008207 */ /* 0x000fe40005800000 */
[----:B0-----:R-:W-:Y:S02]  /*04a0*/  IADD3 R4, P3, PT, R4, 0x20, RZ ;  /* 0x0000002004047810 */ /* 0x001fe40007f7e0ff */
[----:B------:R-:W-:-:S02]  /*04b0*/  @!P5 FSETP.NEU.AND P0, PT, R21, R12, PT ;  /* 0x0000000c1500d20b */ /* 0x000fc40003f0d000 */
[----:B------:R-:W-:Y:S01]  /*04c0*/  @!P1 SEL R0, R0, RZ, !P2 ;  /* 0x000000ff00009207 */ /* 0x000fe20005000000 */
[----:B------:R-:W-:-:S03]  /*04d0*/  IMAD.X R5, RZ, RZ, R5, P3 ;  /* 0x000000ffff057224 */ /* 0x000fc600018e0605 */
[----:B------:R-:W-:Y:S01]  /*04e0*/  @!P5 SEL R0, R0, RZ, !P0 ;  /* 0x000000ff0000d207 */ /* 0x000fe20004000000 */
[----:B------:R-:W-:Y:S06]  /*04f0*/  BRA.U UP1, `(.L_x_2) ;  /* 0xfffffffd013c7547 */ /* 0x000fec000b83ffff */
.L_x_1:
[----:B------:R-:W-:Y:S05]  /*0500*/  BRA.U !UP0, `(.L_x_0) ;  /* 0x0000000508087547 */ /* 0x000fea000b800000 */
[----:B------:R-:W0:Y:S01]  /*0510*/  LDCU UR4, c[0x0][0x394] ;  /* 0x00007280ff0477ac */ /* 0x000e220008000800 */
[----:B------:R-:W-:Y:S02]  /*0520*/  UISETP.GE.U32.AND UP0, UPT, UR12, 0x4, UPT ;  /* 0x000000040c00788c */ /* 0x000fe4000bf06070 */
[----:B0-----:R-:W-:-:S04]  /*0530*/  ULOP3.LUT UR5, UR4, 0x3, URZ, 0xc0, !UPT ;  /* 0x0000000304057892 */ /* 0x001fc8000f8ec0ff */
[----:B------:R-:W-:-:S03]  /*0540*/  UISETP.NE.AND UP1, UPT, UR5, URZ, UPT ;  /* 0x000000ff0500728c */ /* 0x000fc6000bf25270 */
[----:B------:R-:W-:Y:S08]  /*0550*/  BRA.U !UP0, `(.L_x_3) ;  /* 0x0000000108687547 */ /* 0x000ff0000b800000 */
[----:B------:R-:W0:Y:S01]  /*0560*/  LDC.64 R4, c[0x0][0x380] ;  /* 0x0000e000ff047b82 */ /* 0x000e220000000a00 */
[----:B------:R-:W-:-:S04]  /*0570*/  IMAD.IADD R7, R2, 0x1, R3 ;  /* 0x0000000102077824 */ /* 0x000fc800078e0203 */
[----:B0-----:R-:W-:-:S03]  /*0580*/  IMAD.WIDE R6, R7, 0x4, R4 ;  /* 0x0000000407067825 */ /* 0x001fc600078e0204 */
[----:B------:R-:W0:Y:S02]  /*0590*/  LDC.64 R4, c[0x0][0x388] ;  /* 0x0000e200ff047b82 */ /* 0x000e240000000a00 */
[----:B------:R-:W2:Y:S04]  /*05a0*/  LDG.E R13, desc[UR14][R6.64] ;  /* 0x0000000e060d7981 */ /* 0x000ea8000c1e1900 */
[----:B------:R-:W3:Y:S04]  /*05b0*/  LDG.E R12, desc[UR14][R6.64+0x4] ;  /* 0x0000040e060c7981 */ /* 0x000ee8000c1e1900 */
[----:B------:R-:W4:Y:S04]  /*05c0*/  LDG.E R15, desc[UR14][R6.64+0x8] ;  /* 0x0000080e060f7981 */ /* 0x000f28000c1e1900 */
[----:B------:R-:W5:Y:S01]  /*05d0*/  LDG.E R14, desc[UR14][R6.64+0xc] ;  /* 0x00000c0e060e7981 */ /* 0x000f62000c1e1900 */
[----:B0-----:R-:W-:Y:S01]  /*05e0*/  IMAD.WIDE.U32 R4, R3, 0x4, R4 ;  /* 0x0000000403047825 */ /* 0x001fe200078e0004 */
[----:B--2---:R-:W-:-:S02]  /*05f0*/  FSETP.NAN.AND P4, PT, |R13|, |R13|, PT ;  /* 0x4000000d0d00720b */ /* 0x004fc40003f88200 */
[----:B---3--:R-:W-:Y:S02]  /*0600*/  FSETP.NAN.AND P5, PT, |R12|, |R12|, PT ;  /* 0x4000000c0c00720b */ /* 0x008fe40003fa8200 */
[----:B----4-:R-:W-:Y:S02]  /*0610*/  FSETP.NAN.AND P0, PT, |R15|, |R15|, PT ;  /* 0x4000000f0f00720b */ /* 0x010fe40003f08200 */
[----:B-----5:R-:W-:-:S07]  /*0620*/  FSETP.NAN.AND P1, PT, |R14|, |R14|, PT ;  /* 0x4000000e0e00720b */ /* 0x020fce0003f28200 */
[----:B------:R-:W2:Y:S04]  /*0630*/  @!P4 LDG.E R8, desc[UR14][R4.64] ;  /* 0x0000000e0408c981 */ /* 0x000ea8000c1e1900 */
[----:B------:R-:W3:Y:S04]  /*0640*/  @!P5 LDG.E R9, desc[UR14][R4.64+0x4] ;  /* 0x0000040e0409d981 */ /* 0x000ee8000c1e1900 */
[----:B------:R-:W4:Y:S04]  /*0650*/  @!P0 LDG.E R10, desc[UR14][R4.64+0x8] ;  /* 0x0000080e040a8981 */ /* 0x000f28000c1e1900 */
[----:B------:R-:W5:Y:S01]  /*0660*/  @!P1 LDG.E R11, desc[UR14][R4.64+0xc] ;  /* 0x00000c0e040b9981 */ /* 0x000f62000c1e1900 */
[----:B------:R-:W-:Y:S01]  /*0670*/  VIADD R3, R3, 0x4 ;  /* 0x0000000403037836 */ /* 0x000fe20000000000 */
[----:B--2---:R-:W-:-:S02]  /*0680*/  @!P4 FSETP.NEU.AND P2, PT, R13, R8, PT ;  /* 0x000000080d00c20b */ /* 0x004fc40003f4d000 */
[----:B---3--:R-:W-:Y:S02]  /*0690*/  @!P5 FSETP.NEU.AND P3, PT, R12, R9, PT ;  /* 0x000000090c00d20b */ /* 0x008fe40003f6d000 */
[----:B------:R-:W-:Y:S02]  /*06a0*/  @!P4 SEL R0, R0, RZ, !P2 ;  /* 0x000000ff0000c207 */ /* 0x000fe40005000000 */
[----:B----4-:R-:W-:Y:S02]  /*06b0*/  @!P0 FSETP.NEU.AND P2, PT, R15, R10, PT ;  /* 0x0000000a0f00820b */ /* 0x010fe40003f4d000 */
[----:B------:R-:W-:Y:S02]  /*06c0*/  @!P5 SEL R0, R0, RZ, !P3 ;  /* 0x000000ff0000d207 */ /* 0x000fe40005800000 */
[----:B-----5:R-:W-:Y:S02]  /*06d0*/  @!P1 FSETP.NEU.AND P3, PT, R14, R11, PT ;  /* 0x0000000b0e00920b */ /* 0x020fe40003f6d000 */
[----:B------:R-:W-:-:S04]  /*06e0*/  @!P0 SEL R0, R0, RZ, !P2 ;  /* 0x000000ff00008207 */ /* 0x000fc80005000000 */
[----:B------:R-:W-:-:S07]  /*06f0*/  @!P1 SEL R0, R0, RZ, !P3 ;  /* 0x000000ff00009207 */ /* 0x000fce0005800000 */
.L_x_3:
[----:B------:R-:W-:Y:S05]  /*0700*/  BRA.U !UP1, `(.L_x_0) ;  /* 0x0000000109887547 */ /* 0x000fea000b800000 */
[----:B------:R-:W-:Y:S02]  /*0710*/  UISETP.NE.AND UP0, UPT, UR5, 0x1, UPT ;  /* 0x000000010500788c */ /* 0x000fe4000bf05270 */
[----:B------:R-:W-:-:S04]  /*0720*/  ULOP3.LUT UR4, UR4, 0x1, URZ, 0xc0, !UPT ;  /* 0x0000000104047892 */ /* 0x000fc8000f8ec0ff */
[----:B------:R-:W-:-:S03]  /*0730*/  UISETP.NE.U32.AND UP1, UPT, UR4, 0x1, UPT ;  /* 0x000000010400788c */ /* 0x000fc6000bf25070 */
[----:B------:R-:W-:Y:S08]  /*0740*/  BRA.U !UP0, `(.L_x_4) ;  /* 0x0000000108407547 */ /* 0x000ff0000b800000 */
[----:B------:R-:W0:Y:S01]  /*0750*/  LDC.64 R4, c[0x0][0x380] ;  /* 0x0000e000ff047b82 */ /* 0x000e220000000a00 */
[----:B------:R-:W-:-:S04]  /*0760*/  IMAD.IADD R7, R2, 0x1, R3 ;  /* 0x0000000102077824 */ /* 0x000fc800078e0203 */
[----:B0-----:R-:W-:-:S03]  /*0770*/  IMAD.WIDE R4, R7, 0x4, R4 ;  /* 0x0000000407047825 */ /* 0x001fc600078e0204 */
[----:B------:R-:W0:Y:S02]  /*0780*/  LDC.64 R6, c[0x0][0x388] ;  /* 0x0000e200ff067b82 */ /* 0x000e240000000a00 */
[----:B------:R-:W2:Y:S04]  /*0790*/  LDG.E R11, desc[UR14][R4.64] ;  /* 0x0000000e040b7981 */ /* 0x000ea8000c1e1900 */
[----:B------:R-:W3:Y:S01]  /*07a0*/  LDG.E R10, desc[UR14][R4.64+0x4] ;  /* 0x0000040e040a7981 */ /* 0x000ee2000c1e1900 */
[----:B0-----:R-:W-:Y:S01]  /*07b0*/  IMAD.WIDE.U32 R6, R3, 0x4, R6 ;  /* 0x0000000403067825 */ /* 0x001fe200078e0006 */
[----:B--2---:R-:W-:Y:S02]  /*07c0*/  FSETP.NAN.AND P2, PT, |R11|, |R11|, PT ;  /* 0x4000000b0b00720b */ /* 0x004fe40003f48200 */
[----:B---3--:R-:W-:-:S11]  /*07d0*/  FSETP.NAN.AND P3, PT, |R10|, |R10|, PT ;  /* 0x4000000a0a00720b */ /* 0x008fd60003f68200 */
[----:B------:R-:W2:Y:S04]  /*07e0*/  @!P2 LDG.E R8, desc[UR14][R6.64] ;  /* 0x0000000e0608a981 */ /* 0x000ea8000c1e1900 */
[----:B------:R-:W3:Y:S01]  /*07f0*/  @!P3 LDG.E R9, desc[UR14][R6.64+0x4] ;  /* 0x0000040e0609b981 */ /* 0x000ee2000c1e1900 */
[----:B------:R-:W-:Y:S01]  /*0800*/  VIADD R3, R3, 0x2 ;  /* 0x0000000203037836 */ /* 0x000fe20000000000 */
[----:B--2---:R-:W-:Y:S02]  /*0810*/  @!P2 FSETP.NEU.AND P0, PT, R11, R8, PT ;  /* 0x000000080b00a20b */ /* 0x004fe40003f0d000 */
[----:B---3--:R-:W-:Y:S02]  /*0820*/  @!P3 FSETP.NEU.AND P1, PT, R10, R9, PT ;  /* 0x000000090a00b20b */ /* 0x008fe40003f2d000 */
[----:B------:R-:W-:-:S04]  /*0830*/  @!P2 SEL R0, R0, RZ, !P0 ;  /* 0x000000ff0000a207 */ /* 0x000fc80004000000 */
[----:B------:R-:W-:-:S07]  /*0840*/  @!P3 SEL R0, R0, RZ, !P1 ;  /* 0x000000ff0000b207 */ /* 0x000fce0004800000 */
.L_x_4:
[----:B------:R-:W-:Y:S05]  /*0850*/  BRA.U UP1, `(.L_x_0) ;  /* 0x0000000101347547 */ /* 0x000fea000b800000 */
[----:B------:R-:W0:Y:S01]  /*0860*/  LDC.64 R4, c[0x0][0x380] ;  /* 0x0000e000ff047b82 */ /* 0x000e220000000a00 */
[----:B------:R-:W-:-:S04]  /*0870*/  IMAD.IADD R7, R2, 0x1, R3 ;  /* 0x0000000102077824 */ /* 0x000fc800078e0203 */
[----:B0-----:R-:W-:-:S05]  /*0880*/  IMAD.WIDE R4, R7, 0x4, R4 ;  /* 0x0000000407047825 */ /* 0x001fca00078e0204 */
[----:B------:R-:W2:Y:S01]  /*0890*/  LDG.E R7, desc[UR14][R4.64] ;  /* 0x0000000e04077981 */ /* 0x000ea2000c1e1900 */
[----:B------:R-:W-:Y:S01]  /*08a0*/  BSSY.RECONVERGENT B0, `(.L_x_0) ;  /* 0x0000008000007945 */ /* 0x000fe20003800200 */
[----:B--2---:R-:W-:-:S13]  /*08b0*/  FSETP.NAN.AND P0, PT, |R7|, |R7|, PT ;  /* 0x400000070700720b */ /* 0x004fda0003f08200 */
[----:B------:R-:W-:Y:S05]  /*08c0*/  @P0 BRA `(.L_x_5) ;  /* 0x0000000000140947 */ /* 0x000fea0003800000 */
[----:B------:R-:W0:Y:S02]  /*08d0*/  LDC.64 R4, c[0x0][0x388] ;  /* 0x0000e200ff047b82 */ /* 0x000e240000000a00 */
[----:B0-----:R-:W-:-:S06]  /*08e0*/  IMAD.WIDE.U32 R4, R3, 0x4, R4 ;  /* 0x0000000403047825 */ /* 0x001fcc00078e0004 */
[----:B------:R-:W2:Y:S02]  /*08f0*/  LDG.E R4, desc[UR14][R4.64] ;  /* 0x0000000e04047981 */ /* 0x000ea4000c1e1900 */
[----:B--2---:R-:W-:-:S04]  /*0900*/  FSETP.NEU.AND P0, PT, R7, R4, PT ;  /* 0x000000040700720b */ /* 0x004fc80003f0d000 */
[----:B------:R-:W-:-:S09]  /*0910*/  SEL R0, R0, RZ, !P0 ;  /* 0x000000ff00007207 */ /* 0x000fd20004000000 */
.L_x_5:
[----:B------:R-:W-:Y:S05]  /*0920*/  BSYNC.RECONVERGENT B0 ;  /* 0x0000000000007941 */ /* 0x000fea0003800200 */
.L_x_0:
[----:B------:R-:W0:Y:S02]  /*0930*/  LDC.64 R4, c[0x0][0x398] ;  /* 0x0000e600ff047b82 */ /* 0x000e240000000a00 */
[----:B0-----:R-:W-:-:S05]  /*0940*/  IMAD.WIDE R2, R2, 0x4, R4 ;  /* 0x0000000402027825 */ /* 0x001fca00078e0204 */
[----:B------:R-:W-:Y:S01]  /*0950*/  STG.E desc[UR14][R2.64], R0 ;  /* 0x0000000002007986 */ /* 0x000fe2000c10190e */
[----:B------:R-:W-:Y:S05]  /*0960*/  EXIT ;  /* 0x000000000000794d */ /* 0x000fea0003800000 */
.L_x_6:
[----:B------:R-:W-:-:S00]  /*0970*/  BRA `(.L_x_6) ;  /* 0xfffffffc00fc7947 */ /* 0x000fc0000383ffff */
[----:B------:R-:W-:-:S00]  /*0980*/  NOP ;  /* 0x0000000000007918 */ /* 0x000fc00000000000 */
[----:B------:R-:W-:-:S00]  /*0990*/  NOP ;  /* 0x0000000000007918 */ /* 0x000fc00000000000 */
[----:B------:R-:W-:-:S00]  /*09a0*/  NOP ;  /* 0x0000000000007918 */ /* 0x000fc00000000000 */
[----:B------:R-:W-:-:S00]  /*09b0*/  NOP ;  /* 0x0000000000007918 */ /* 0x000fc00000000000 */
[----:B------:R-:W-:-:S00]  /*09c0*/  NOP ;  /* 0x0000000000007918 */ /* 0x000fc00000000000 */
[----:B------:R-:W-:-:S00]  /*09d0*/  NOP ;  /* 0x0000000000007918 */ /* 0x000fc00000000000 */
[----:B------:R-:W-:-:S00]  /*09e0*/  NOP ;  /* 0x0000000000007918 */ /* 0x000fc00000000000 */
[----:B------:R-:W-:-:S00]  /*09f0*/  NOP ;  /* 0x0000000000007918 */ /* 0x000fc00000000000 */
.L_x_7:


//--------------------- .nv.shared.reserved.0     --------------------------
	.section	.nv.shared.reserved.0,"aw",@nobits
	.weak		__nv_reservedSMEM_offset_0_alias
	.size		__nv_reservedSMEM_offset_0_alias, 0, 64
	.other		__nv_reservedSMEM_offset_0_alias,@"STO_CUDA_RESERVED_SHARED STV_DEFAULT"
__nv_reservedSMEM_offset_0_alias:
	.zero		0
	.zero		64


//--------------------- .nv.constant0._Z14impalaFindSmemPfS_iiPi --------------------------
	.section	.nv.constant0._Z14impalaFindSmemPfS_iiPi,"a",@progbits
	.sectionflags	@""
	.align	4
.nv.constant0._Z14impalaFindSmemPfS_iiPi:
	.zero		928


//--------------------- SYMBOLS --------------------------

	.type		.nv.reservedSmem.offset0,@object
	.size		.nv.reservedSmem.offset0,0x4
